	.headerflags	@"EF_CUDA_TEXMODE_UNIFIED EF_CUDA_64BIT_ADDRESS EF_CUDA_ACCELERATORS EF_CUDA_SM90 EF_CUDA_VIRTUAL_SM(EF_CUDA_SM90)"
	.elftype	@"ET_EXEC"


//--------------------- .nv.info                  --------------------------
	.section	.nv.info,"",@"SHT_CUDA_INFO"
	.align	4


	//----- nvinfo : EIATTR_REGCOUNT
	.align		4
        /*0000*/ 	.byte	0x04, 0x2f
        /*0002*/ 	.short	(.L_1 - .L_0)
	.align		4
.L_0:
        /*0004*/ 	.word	index@(triton_poi_fused_cat_9)
        /*0008*/ 	.word	0x00000012


	//----- nvinfo : EIATTR_MIN_STACK_SIZE
	.align		4
.L_1:
        /*000c*/ 	.byte	0x04, 0x12
        /*000e*/ 	.short	(.L_3 - .L_2)
	.align		4
.L_2:
        /*0010*/ 	.word	index@(triton_poi_fused_cat_9)
        /*0014*/ 	.word	0x00000000


	//----- nvinfo : EIATTR_FRAME_SIZE
	.align		4
.L_3:
        /*0018*/ 	.byte	0x04, 0x11
        /*001a*/ 	.short	(.L_5 - .L_4)
	.align		4
.L_4:
        /*001c*/ 	.word	index@(triton_poi_fused_cat_9)
        /*0020*/ 	.word	0x00000000


	//----- nvinfo : EIATTR_MIN_STACK_SIZE
	.align		4
.L_5:
        /*0024*/ 	.byte	0x04, 0x12
        /*0026*/ 	.short	(.L_7 - .L_6)
	.align		4
.L_6:
        /*0028*/ 	.word	index@(triton_poi_fused_cat_9)
        /*002c*/ 	.word	0x00000000
.L_7:


//--------------------- .nv.info.triton_poi_fused_cat_9 --------------------------
	.section	.nv.info.triton_poi_fused_cat_9,"",@"SHT_CUDA_INFO"
	.sectionflags	@""
	.align	4


	//----- nvinfo : EIATTR_CUDA_API_VERSION
	.align		4
        /*0000*/ 	.byte	0x04, 0x37
        /*0002*/ 	.short	(.L_9 - .L_8)
.L_8:
        /*0004*/ 	.word	0x0000007c


	//----- nvinfo : EIATTR_KPARAM_INFO
	.align		4
.L_9:
        /*0008*/ 	.byte	0x04, 0x17
        /*000a*/ 	.short	(.L_11 - .L_10)
.L_10:
        /*000c*/ 	.word	0x00000000
        /*0010*/ 	.short	0x0002
        /*0012*/ 	.short	0x0010
        /*0014*/ 	.byte	0x00, 0xf0, 0x11, 0x00


	//----- nvinfo : EIATTR_KPARAM_INFO
	.align		4
.L_11:
        /*0018*/ 	.byte	0x04, 0x17
        /*001a*/ 	.short	(.L_13 - .L_12)
.L_12:
        /*001c*/ 	.word	0x00000000
        /*0020*/ 	.short	0x0001
        /*0022*/ 	.short	0x0008
        /*0024*/ 	.byte	0x00, 0xf4, 0x21, 0x00


	//----- nvinfo : EIATTR_KPARAM_INFO
	.align		4
.L_13:
        /*0028*/ 	.byte	0x04, 0x17
        /*002a*/ 	.short	(.L_15 - .L_14)
.L_14:
        /*002c*/ 	.word	0x00000000
        /*0030*/ 	.short	0x0000
        /*0032*/ 	.short	0x0000
        /*0034*/ 	.byte	0x00, 0xf4, 0x21, 0x00


	//----- nvinfo : EIATTR_SPARSE_MMA_MASK
	.align		4
.L_15:
        /*0038*/ 	.byte	0x03, 0x50
        /*003a*/ 	.short	0x0000


	//----- nvinfo : EIATTR_MAXREG_COUNT
	.align		4
        /*003c*/ 	.byte	0x03, 0x1b
        /*003e*/ 	.short	0x00ff


	//----- nvinfo : EIATTR_EXIT_INSTR_OFFSETS
	.align		4
        /*0040*/ 	.byte	0x04, 0x1c
        /*0042*/ 	.short	(.L_17 - .L_16)


	//   ....[0]....
.L_16:
        /*0044*/ 	.word	0x00000780


	//   ....[1]....
        /*0048*/ 	.word	0x000007a0


	//----- nvinfo : EIATTR_REQNTID
	.align		4
.L_17:
        /*004c*/ 	.byte	0x04, 0x10
        /*004e*/ 	.short	(.L_19 - .L_18)
.L_18:
        /*0050*/ 	.word	0x00000080
        /*0054*/ 	.word	0x00000001
        /*0058*/ 	.word	0x00000001


	//----- nvinfo : EIATTR_CBANK_PARAM_SIZE
	.align		4
.L_19:
        /*005c*/ 	.byte	0x03, 0x19
        /*005e*/ 	.short	0x0014


	//----- nvinfo : EIATTR_PARAM_CBANK
	.align		4
        /*0060*/ 	.byte	0x04, 0x0a
        /*0062*/ 	.short	(.L_21 - .L_20)
	.align		4
.L_20:
        /*0064*/ 	.word	index@(.nv.constant0.triton_poi_fused_cat_9)
        /*0068*/ 	.short	0x0210
        /*006a*/ 	.short	0x0014


	//----- nvinfo : EIATTR_SW_WAR
	.align		4
.L_21:
        /*006c*/ 	.byte	0x04, 0x36
        /*006e*/ 	.short	(.L_23 - .L_22)
.L_22:
        /*0070*/ 	.word	0x00000008
.L_23:


//--------------------- .nv.callgraph             --------------------------
	.section	.nv.callgraph,"",@"SHT_CUDA_CALLGRAPH"
	.align	4
	.sectionentsize	8
	.align		4
        /*0000*/ 	.word	0x00000000
	.align		4
        /*0004*/ 	.word	0xffffffff
	.align		4
        /*0008*/ 	.word	0x00000000
	.align		4
        /*000c*/ 	.word	0xfffffffe
	.align		4
        /*0010*/ 	.word	0x00000000
	.align		4
        /*0014*/ 	.word	0xfffffffd
	.align		4
        /*0018*/ 	.word	0x00000000
	.align		4
        /*001c*/ 	.word	0xfffffffc


//--------------------- .text.triton_poi_fused_cat_9 --------------------------
	.section	.text.triton_poi_fused_cat_9,"ax",@progbits
	.align	128
        .global         triton_poi_fused_cat_9
        .type           triton_poi_fused_cat_9,@function
        .size           triton_poi_fused_cat_9,(.L_x_1 - triton_poi_fused_cat_9)
        .other          triton_poi_fused_cat_9,@"STO_CUDA_ENTRY STV_DEFAULT"
triton_poi_fused_cat_9:
.text.triton_poi_fused_cat_9:
[----:B------:R-:W0:Y:S02]  /*0000*/  LDC R1, c[0x0][0x28] ;  /* 0x00000a00ff017b82 */ /* 0x000e240000000800 */
[----:B------:R-:W1:Y:S01]  /*0010*/  S2R R0, SR_TID.X ;  /* 0x0000000000007919 */ /* 0x000e620000002100 */
[----:B------:R-:W-:Y:S01]  /*0020*/  ULDC.64 UR4, c[0x0][0x208] ;  /* 0x0000820000047ab9 */ /* 0x000fe20000000a00 */
[----:B------:R-:W2:Y:S01]  /*0030*/  S2R R3, SR_CTAID.X ;  /* 0x0000000000037919 */ /* 0x000ea20000002500 */
[----:B-1----:R-:W-:-:S05]  /*0040*/  LOP3.LUT R0, R0, 0x7f, RZ, 0xc0, !PT ;  /* 0x0000007f00007812 */ /* 0x002fca00078ec0ff */
[----:B--2---:R-:W-:-:S04]  /*0050*/  IMAD R0, R3, 0x80, R0 ;  /* 0x0000008003007824 */ /* 0x004fc800078e0200 */
[C---:B------:R-:W-:Y:S01]  /*0060*/  IMAD.HI R3, R0.reuse, 0x38e38e39, RZ ;  /* 0x38e38e3900037827 */ /* 0x040fe200078e02ff */
[----:B------:R-:W-:-:S04]  /*0070*/  ISETP.GE.AND P3, PT, R0, 0x900, PT ;  /* 0x000009000000780c */ /* 0x000fc80003f66270 */
[----:B------:R-:W-:-:S04]  /*0080*/  SHF.R.U32.HI R2, RZ, 0x1f, R3 ;  /* 0x0000001fff027819 */ /* 0x000fc80000011603 */
[----:B------:R-:W-:-:S05]  /*0090*/  LEA.HI.SX32 R3, R3, R2, 0x1d ;  /* 0x0000000203037211 */ /* 0x000fca00078feaff */
[----:B------:R-:W-:-:S04]  /*00a0*/  IMAD R7, R3, -0x24, R0 ;  /* 0xffffffdc03077824 */ /* 0x000fc800078e0200 */
[C---:B------:R-:W-:Y:S01]  /*00b0*/  VIADD R8, R7.reuse, 0xfffffff4 ;  /* 0xfffffff407087836 */ /* 0x040fe20000000000 */
[C---:B------:R-:W-:Y:S02]  /*00c0*/  PRMT R2, R7.reuse, 0x9910, RZ ;  /* 0x0000991007027816 */ /* 0x040fe400000000ff */
[C---:B------:R-:W-:Y:S02]  /*00d0*/  ISETP.GE.AND P4, PT, R7.reuse, 0xc, PT ;  /* 0x0000000c0700780c */ /* 0x040fe40003f86270 */
[----:B------:R-:W-:Y:S01]  /*00e0*/  PRMT R6, R8, 0x9910, RZ ;  /* 0x0000991008067816 */ /* 0x000fe200000000ff */
[----:B------:R-:W-:Y:S01]  /*00f0*/  IMAD R2, R2, 0x56, RZ ;  /* 0x0000005602027824 */ /* 0x000fe200078e02ff */
[C---:B------:R-:W-:Y:S02]  /*0100*/  ISETP.GT.AND P2, PT, R7.reuse, 0x17, !P3 ;  /* 0x000000170700780c */ /* 0x040fe40005f44270 */
[----:B------:R-:W-:Y:S02]  /*0110*/  ISETP.GE.U32.AND P5, PT, R8, 0xc, PT ;  /* 0x0000000c0800780c */ /* 0x000fe40003fa6070 */
[----:B------:R-:W-:Y:S01]  /*0120*/  LOP3.LUT R5, R2, 0xffff, RZ, 0xc0, !PT ;  /* 0x0000ffff02057812 */ /* 0x000fe200078ec0ff */
[----:B------:R-:W-:Y:S01]  /*0130*/  VIADD R2, R7, 0xffffffe8 ;  /* 0xffffffe807027836 */ /* 0x000fe20000000000 */
[----:B------:R-:W-:-:S02]  /*0140*/  ISETP.LT.AND P1, PT, R0, 0x900, !P5 ;  /* 0x000009000000780c */ /* 0x000fc40006f21270 */
[----:B------:R-:W-:Y:S02]  /*0150*/  SHF.R.U32.HI R4, RZ, 0xf, R5 ;  /* 0x0000000fff047819 */ /* 0x000fe40000011605 */
[----:B------:R-:W-:Y:S02]  /*0160*/  PRMT R9, R2, 0x8880, RZ ;  /* 0x0000888002097816 */ /* 0x000fe400000000ff */
[----:B------:R-:W-:Y:S01]  /*0170*/  LEA.HI R4, R5, R4, RZ, 0x18 ;  /* 0x0000000405047211 */ /* 0x000fe200078fc0ff */
[----:B------:R-:W-:Y:S01]  /*0180*/  IMAD.MOV.U32 R5, RZ, RZ, R6 ;  /* 0x000000ffff057224 */ /* 0x000fe200078e0006 */
[----:B------:R-:W-:Y:S01]  /*0190*/  ISETP.LT.AND P0, PT, R0, 0x900, !P4 ;  /* 0x000009000000780c */ /* 0x000fe20006701270 */
[----:B------:R-:W-:Y:S01]  /*01a0*/  IMAD.MOV.U32 R6, RZ, RZ, R9 ;  /* 0x000000ffff067224 */ /* 0x000fe200078e0009 */
[----:B------:R-:W-:Y:S01]  /*01b0*/  PRMT R9, R4, 0x9910, RZ ;  /* 0x0000991004097816 */ /* 0x000fe200000000ff */
[----:B------:R-:W-:Y:S02]  /*01c0*/  IMAD R5, R5, 0x56, RZ ;  /* 0x0000005605057824 */ /* 0x000fe400078e02ff */
[----:B------:R-:W-:-:S03]  /*01d0*/  IMAD R6, R6, 0x56, RZ ;  /* 0x0000005606067824 */ /* 0x000fc600078e02ff */
[----:B------:R-:W-:Y:S01]  /*01e0*/  LOP3.LUT R11, R5, 0xffff, RZ, 0xc0, !PT ;  /* 0x0000ffff050b7812 */ /* 0x000fe200078ec0ff */
[----:B------:R-:W-:Y:S01]  /*01f0*/  IMAD R5, R9, 0x3, RZ ;  /* 0x0000000309057824 */ /* 0x000fe200078e02ff */
[----:B------:R-:W-:Y:S02]  /*0200*/  LOP3.LUT R10, R6, 0xffff, RZ, 0xc0, !PT ;  /* 0x0000ffff060a7812 */ /* 0x000fe400078ec0ff */
[----:B------:R-:W-:Y:S01]  /*0210*/  SHF.R.U32.HI R6, RZ, 0xf, R11 ;  /* 0x0000000fff067819 */ /* 0x000fe2000001160b */
[----:B------:R-:W-:Y:S01]  /*0220*/  IMAD.MOV R12, RZ, RZ, -R5 ;  /* 0x000000ffff0c7224 */ /* 0x000fe200078e0a05 */
[----:B------:R-:W-:Y:S02]  /*0230*/  SHF.R.U32.HI R9, RZ, 0xf, R10 ;  /* 0x0000000fff097819 */ /* 0x000fe4000001160a */
[----:B------:R-:W-:Y:S02]  /*0240*/  LEA.HI R6, R11, R6, RZ, 0x18 ;  /* 0x000000060b067211 */ /* 0x000fe400078fc0ff */
[----:B------:R-:W-:-:S02]  /*0250*/  LEA.HI R5, R10, R9, RZ, 0x18 ;  /* 0x000000090a057211 */ /* 0x000fc400078fc0ff */
[----:B------:R-:W-:Y:S02]  /*0260*/  PRMT R10, R12, 0x7710, RZ ;  /* 0x000077100c0a7816 */ /* 0x000fe400000000ff */
[----:B------:R-:W-:Y:S02]  /*0270*/  PRMT R9, R4, 0x8880, RZ ;  /* 0x0000888004097816 */ /* 0x000fe400000000ff */
[----:B------:R-:W-:Y:S01]  /*0280*/  PRMT R12, R5, 0x8880, RZ ;  /* 0x00008880050c7816 */ /* 0x000fe200000000ff */
[----:B------:R-:W-:Y:S01]  /*0290*/  IMAD.IADD R7, R7, 0x1, R10 ;  /* 0x0000000107077824 */ /* 0x000fe200078e020a */
[C---:B------:R-:W-:Y:S02]  /*02a0*/  PRMT R10, R6.reuse, 0x8880, RZ ;  /* 0x00008880060a7816 */ /* 0x040fe400000000ff */
[----:B------:R-:W-:Y:S02]  /*02b0*/  PRMT R11, R6, 0x9910, RZ ;  /* 0x00009910060b7816 */ /* 0x000fe400000000ff */
[----:B------:R-:W-:-:S02]  /*02c0*/  PRMT R9, R9, 0x7710, RZ ;  /* 0x0000771009097816 */ /* 0x000fc400000000ff */
[----:B------:R-:W-:Y:S01]  /*02d0*/  PRMT R10, R10, 0x7710, RZ ;  /* 0x000077100a0a7816 */ /* 0x000fe200000000ff */
[----:B------:R-:W-:Y:S01]  /*02e0*/  IMAD R11, R11, 0x3, RZ ;  /* 0x000000030b0b7824 */ /* 0x000fe200078e02ff */
[----:B------:R-:W-:Y:S02]  /*02f0*/  PRMT R12, R12, 0x7710, RZ ;  /* 0x000077100c0c7816 */ /* 0x000fe400000000ff */
[----:B------:R-:W-:Y:S01]  /*0300*/  SHF.R.U32.HI R9, RZ, 0xd, R9 ;  /* 0x0000000dff097819 */ /* 0x000fe20000011609 */
[----:B------:R-:W-:Y:S01]  /*0310*/  IMAD.MOV R15, RZ, RZ, -R11 ;  /* 0x000000ffff0f7224 */ /* 0x000fe200078e0a0b */
[----:B------:R-:W-:Y:S02]  /*0320*/  SHF.R.U32.HI R10, RZ, 0xd, R10 ;  /* 0x0000000dff0a7819 */ /* 0x000fe4000001160a */
[----:B------:R-:W-:Y:S02]  /*0330*/  SHF.R.U32.HI R12, RZ, 0xd, R12 ;  /* 0x0000000dff0c7819 */ /* 0x000fe4000001160c */
[----:B------:R-:W-:-:S02]  /*0340*/  LOP3.LUT R9, R9, 0x3, RZ, 0xc0, !PT ;  /* 0x0000000309097812 */ /* 0x000fc400078ec0ff */
[----:B------:R-:W-:Y:S02]  /*0350*/  LOP3.LUT R11, R10, 0x3, RZ, 0xc0, !PT ;  /* 0x000000030a0b7812 */ /* 0x000fe400078ec0ff */
[----:B------:R-:W-:Y:S01]  /*0360*/  LOP3.LUT R12, R12, 0x3, RZ, 0xc0, !PT ;  /* 0x000000030c0c7812 */ /* 0x000fe200078ec0ff */
[----:B------:R-:W-:Y:S01]  /*0370*/  IMAD.IADD R9, R4, 0x1, R9 ;  /* 0x0000000104097824 */ /* 0x000fe200078e0209 */
[----:B------:R-:W-:Y:S01]  /*0380*/  PRMT R13, R5, 0x9910, RZ ;  /* 0x00009910050d7816 */ /* 0x000fe200000000ff */
[----:B------:R-:W-:Y:S01]  /*0390*/  IMAD.IADD R11, R6, 0x1, R11 ;  /* 0x00000001060b7824 */ /* 0x000fe200078e020b */
[----:B------:R-:W-:Y:S01]  /*03a0*/  PRMT R15, R15, 0x7710, RZ ;  /* 0x000077100f0f7816 */ /* 0x000fe200000000ff */
[----:B------:R-:W-:Y:S01]  /*03b0*/  IMAD.IADD R12, R5, 0x1, R12 ;  /* 0x00000001050c7824 */ /* 0x000fe200078e020c */
[----:B------:R-:W-:Y:S01]  /*03c0*/  LOP3.LUT R9, R9, 0xfc, RZ, 0xc0, !PT ;  /* 0x000000fc09097812 */ /* 0x000fe200078ec0ff */
[----:B------:R-:W-:Y:S01]  /*03d0*/  IMAD R13, R13, 0x3, RZ ;  /* 0x000000030d0d7824 */ /* 0x000fe200078e02ff */
[----:B------:R-:W-:Y:S01]  /*03e0*/  LOP3.LUT R11, R11, 0xfc, RZ, 0xc0, !PT ;  /* 0x000000fc0b0b7812 */ /* 0x000fe200078ec0ff */
[----:B------:R-:W-:Y:S01]  /*03f0*/  IMAD.IADD R8, R8, 0x1, R15 ;  /* 0x0000000108087824 */ /* 0x000fe200078e020f */
[----:B------:R-:W-:Y:S01]  /*0400*/  LOP3.LUT R12, R12, 0xfc, RZ, 0xc0, !PT ;  /* 0x000000fc0c0c7812 */ /* 0x000fe200078ec0ff */
[----:B------:R-:W-:Y:S01]  /*0410*/  IMAD.MOV R13, RZ, RZ, -R13 ;  /* 0x000000ffff0d7224 */ /* 0x000fe200078e0a0d */
[----:B------:R-:W-:Y:S01]  /*0420*/  LOP3.LUT R7, R7, 0xffff, RZ, 0xc0, !PT ;  /* 0x0000ffff07077812 */ /* 0x000fe200078ec0ff */
[----:B------:R-:W-:Y:S01]  /*0430*/  IMAD.MOV R9, RZ, RZ, -R9 ;  /* 0x000000ffff097224 */ /* 0x000fe200078e0a09 */
[----:B------:R-:W-:Y:S01]  /*0440*/  LOP3.LUT R8, R8, 0xffff, RZ, 0xc0, !PT ;  /* 0x0000ffff08087812 */ /* 0x000fe200078ec0ff */
[----:B------:R-:W-:Y:S01]  /*0450*/  IMAD.MOV R11, RZ, RZ, -R11 ;  /* 0x000000ffff0b7224 */ /* 0x000fe200078e0a0b */
[----:B------:R-:W-:Y:S01]  /*0460*/  PRMT R13, R13, 0x7710, RZ ;  /* 0x000077100d0d7816 */ /* 0x000fe200000000ff */
[----:B------:R-:W-:Y:S01]  /*0470*/  IMAD.MOV R12, RZ, RZ, -R12 ;  /* 0x000000ffff0c7224 */ /* 0x000fe200078e0a0c */
[----:B------:R-:W-:-:S02]  /*0480*/  PRMT R9, R9, 0x7710, RZ ;  /* 0x0000771009097816 */ /* 0x000fc400000000ff */
[----:B------:R-:W-:Y:S01]  /*0490*/  PRMT R11, R11, 0x7710, RZ ;  /* 0x000077100b0b7816 */ /* 0x000fe200000000ff */
[----:B------:R-:W-:Y:S01]  /*04a0*/  IMAD.IADD R10, R2, 0x1, R13 ;  /* 0x00000001020a7824 */ /* 0x000fe200078e020d */
[----:B------:R-:W-:Y:S01]  /*04b0*/  PRMT R12, R12, 0x7710, RZ ;  /* 0x000077100c0c7816 */ /* 0x000fe200000000ff */
[----:B------:R-:W-:Y:S01]  /*04c0*/  IMAD.IADD R2, R4, 0x1, R9 ;  /* 0x0000000104027824 */ /* 0x000fe200078e0209 */
[----:B------:R-:W-:Y:S01]  /*04d0*/  PRMT R7, R7, 0x8880, RZ ;  /* 0x0000888007077816 */ /* 0x000fe200000000ff */
[----:B------:R-:W-:Y:S01]  /*04e0*/  IMAD.IADD R6, R6, 0x1, R11 ;  /* 0x0000000106067824 */ /* 0x000fe200078e020b */
[----:B------:R-:W-:Y:S01]  /*04f0*/  PRMT R11, R8, 0x8880, RZ ;  /* 0x00008880080b7816 */ /* 0x000fe200000000ff */
[----:B------:R-:W-:Y:S01]  /*0500*/  IMAD.IADD R9, R5, 0x1, R12 ;  /* 0x0000000105097824 */ /* 0x000fe200078e020c */
[----:B------:R-:W-:Y:S01]  /*0510*/  PRMT R2, R2, 0x9910, RZ ;  /* 0x0000991002027816 */ /* 0x000fe200000000ff */
[----:B------:R-:W1:Y:S01]  /*0520*/  LDC.64 R4, c[0x0][0x210] ;  /* 0x00008400ff047b82 */ /* 0x000e620000000a00 */
[----:B------:R-:W-:Y:S01]  /*0530*/  PRMT R8, R6, 0x9910, RZ ;  /* 0x0000991006087816 */ /* 0x000fe200000000ff */
[----:B------:R-:W-:Y:S01]  /*0540*/  IMAD.MOV.U32 R6, RZ, RZ, R7 ;  /* 0x000000ffff067224 */ /* 0x000fe200078e0007 */
[----:B------:R-:W-:Y:S01]  /*0550*/  PRMT R9, R9, 0x9910, RZ ;  /* 0x0000991009097816 */ /* 0x000fe200000000ff */
[----:B------:R-:W-:Y:S01]  /*0560*/  IMAD R2, R2, 0x9, RZ ;  /* 0x0000000902027824 */ /* 0x000fe200078e02ff */
[----:B------:R-:W-:Y:S01]  /*0570*/  LOP3.LUT R10, R10, 0xffff, RZ, 0xc0, !PT ;  /* 0x0000ffff0a0a7812 */ /* 0x000fe200078ec0ff */
[----:B------:R-:W-:-:S02]  /*0580*/  IMAD R8, R8, 0x9, RZ ;  /* 0x0000000908087824 */ /* 0x000fc400078e02ff */
[----:B------:R-:W-:Y:S01]  /*0590*/  IMAD R7, R3, 0x24, R6 ;  /* 0x0000002403077824 */ /* 0x000fe200078e0206 */
[----:B------:R-:W-:Y:S01]  /*05a0*/  PRMT R12, R10, 0x8880, RZ ;  /* 0x000088800a0c7816 */ /* 0x000fe200000000ff */
[----:B------:R-:W-:Y:S01]  /*05b0*/  IMAD R6, R9, 0x9, RZ ;  /* 0x0000000909067824 */ /* 0x000fe200078e02ff */
[----:B------:R-:W-:Y:S01]  /*05c0*/  LOP3.LUT R8, R8, 0xffff, RZ, 0xc0, !PT ;  /* 0x0000ffff08087812 */ /* 0x000fe200078ec0ff */
[----:B------:R-:W-:Y:S01]  /*05d0*/  IMAD.MOV.U32 R10, RZ, RZ, R11 ;  /* 0x000000ffff0a7224 */ /* 0x000fe200078e000b */
[----:B------:R-:W-:Y:S01]  /*05e0*/  LOP3.LUT R2, R2, 0xffff, RZ, 0xc0, !PT ;  /* 0x0000ffff02027812 */ /* 0x000fe200078ec0ff */
[C---:B------:R-:W-:Y:S01]  /*05f0*/  IMAD R11, R3.reuse, 0x24, R12 ;  /* 0x00000024030b7824 */ /* 0x040fe200078e020c */
[----:B------:R-:W-:Y:S01]  /*0600*/  LOP3.LUT R6, R6, 0xffff, RZ, 0xc0, !PT ;  /* 0x0000ffff06067812 */ /* 0x000fe200078ec0ff */
[----:B------:R-:W-:Y:S01]  /*0610*/  IMAD R9, R3, 0x24, R10 ;  /* 0x0000002403097824 */ /* 0x000fe200078e020a */
[----:B------:R-:W-:Y:S01]  /*0620*/  PRMT R8, R8, 0x8880, RZ ;  /* 0x0000888008087816 */ /* 0x000fe200000000ff */
[----:B------:R-:W-:Y:S01]  /*0630*/  IMAD.MOV.U32 R12, RZ, RZ, RZ ;  /* 0x000000ffff0c7224 */ /* 0x000fe200078e00ff */
[----:B------:R-:W-:-:S02]  /*0640*/  PRMT R3, R6, 0x8880, RZ ;  /* 0x0000888006037816 */ /* 0x000fc400000000ff */
[----:B------:R-:W-:Y:S01]  /*0650*/  PRMT R2, R2, 0x8880, RZ ;  /* 0x0000888002027816 */ /* 0x000fe200000000ff */
[----:B------:R-:W-:Y:S02]  /*0660*/  IMAD.MOV.U32 R6, RZ, RZ, R8 ;  /* 0x000000ffff067224 */ /* 0x000fe400078e0008 */
[----:B------:R-:W-:Y:S02]  /*0670*/  IMAD.MOV.U32 R8, RZ, RZ, R3 ;  /* 0x000000ffff087224 */ /* 0x000fe400078e0003 */
[----:B------:R-:W-:Y:S01]  /*0680*/  IMAD.IADD R3, R2, 0x1, R7 ;  /* 0x0000000102037824 */ /* 0x000fe200078e0207 */
[----:B------:R-:W-:Y:S02]  /*0690*/  IADD3 R7, R9, 0x3, R6 ;  /* 0x0000000309077810 */ /* 0x000fe40007ffe006 */
[----:B------:R-:W-:Y:S02]  /*06a0*/  IADD3 R9, R11, 0x6, R8 ;  /* 0x000000060b097810 */ /* 0x000fe40007ffe008 */
[----:B------:R-:W-:Y:S01]  /*06b0*/  CS2R R10, SRZ ;  /* 0x00000000000a7805 */ /* 0x000fe2000001ff00 */
[----:B-1----:R-:W-:-:S04]  /*06c0*/  IMAD.WIDE R2, R3, 0x4, R4 ;  /* 0x0000000403027825 */ /* 0x002fc800078e0204 */
[--C-:B------:R-:W-:Y:S01]  /*06d0*/  IMAD.WIDE R6, R7, 0x4, R4.reuse ;  /* 0x0000000407067825 */ /* 0x100fe200078e0204 */
[----:B------:R-:W2:Y:S03]  /*06e0*/  @P0 LDG.E.EL R10, desc[UR4][R2.64] ;  /* 0x00000004020a0981 */ /* 0x000ea6000c2e1900 */
[----:B------:R-:W-:Y:S01]  /*06f0*/  IMAD.WIDE R4, R9, 0x4, R4 ;  /* 0x0000000409047825 */ /* 0x000fe200078e0204 */
[----:B------:R-:W3:Y:S01]  /*0700*/  @P1 LDG.E.EL R11, desc[UR4][R6.64] ;  /* 0x00000004060b1981 */ /* 0x000ee2000c2e1900 */
[----:B------:R-:W1:Y:S03]  /*0710*/  LDC.64 R8, c[0x0][0x218] ;  /* 0x00008600ff087b82 */ /* 0x000e660000000a00 */
[----:B------:R-:W4:Y:S01]  /*0720*/  @P2 LDG.E.EL R12, desc[UR4][R4.64] ;  /* 0x00000004040c2981 */ /* 0x000f22000c2e1900 */
[----:B-1----:R-:W-:Y:S01]  /*0730*/  IMAD.WIDE R8, R0, 0x4, R8 ;  /* 0x0000000400087825 */ /* 0x002fe200078e0208 */
[----:B--2---:R-:W-:-:S02]  /*0740*/  SEL R10, R10, RZ, P0 ;  /* 0x000000ff0a0a7207 */ /* 0x004fc40000000000 */
[----:B---3--:R-:W-:Y:S02]  /*0750*/  SEL R11, R11, RZ, P1 ;  /* 0x000000ff0b0b7207 */ /* 0x008fe40000800000 */
[----:B----4-:R-:W-:-:S04]  /*0760*/  @P5 SEL R11, R12, RZ, P2 ;  /* 0x000000ff0c0b5207 */ /* 0x010fc80001000000 */
[----:B------:R-:W-:Y:S01]  /*0770*/  SEL R11, R10, R11, !P4 ;  /* 0x0000000b0a0b7207 */ /* 0x000fe20006000000 */
[----:B------:R-:W-:Y:S06]  /*0780*/  @P3 EXIT ;  /* 0x000000000000394d */ /* 0x000fec0003800000 */
[----:B------:R-:W-:Y:S01]  /*0790*/  STG.E desc[UR4][R8.64], R11 ;  /* 0x0000000b08007986 */ /* 0x000fe2000c101904 */
[----:B------:R-:W-:Y:S05]  /*07a0*/  EXIT ;  /* 0x000000000000794d */ /* 0x000fea0003800000 */
.L_x_0:
[----:B------:R-:W-:-:S00]  /*07b0*/  BRA `(.L_x_0) ;  /* 0xfffffffc00fc7947 */ /* 0x000fc0000383ffff */
[----:B------:R-:W-:-:S00]  /*07c0*/  NOP ;  /* 0x0000000000007918 */ /* 0x000fc00000000000 */
        /* <DEDUP_REMOVED lines=11> */
.L_x_1:


//--------------------- .nv.constant0.triton_poi_fused_cat_9 --------------------------
	.section	.nv.constant0.triton_poi_fused_cat_9,"a",@progbits
	.sectionflags	@""
	.align	4
.nv.constant0.triton_poi_fused_cat_9:
	.zero		548
